	.headerflags	@"EF_CUDA_TEXMODE_UNIFIED EF_CUDA_64BIT_ADDRESS EF_CUDA_ACCELERATORS EF_CUDA_SM90 EF_CUDA_VIRTUAL_SM(EF_CUDA_SM90)"
	.elftype	@"ET_EXEC"


//--------------------- .nv.info                  --------------------------
	.section	.nv.info,"",@"SHT_CUDA_INFO"
	.align	4


	//----- nvinfo : EIATTR_REGCOUNT
	.align		4
        /*0000*/ 	.byte	0x04, 0x2f
        /*0002*/ 	.short	(.L_1 - .L_0)
	.align		4
.L_0:
        /*0004*/ 	.word	index@(triton_poi_fused_mean_sub_0)
        /*0008*/ 	.word	0x00000014


	//----- nvinfo : EIATTR_MIN_STACK_SIZE
	.align		4
.L_1:
        /*000c*/ 	.byte	0x04, 0x12
        /*000e*/ 	.short	(.L_3 - .L_2)
	.align		4
.L_2:
        /*0010*/ 	.word	index@(triton_poi_fused_mean_sub_0)
        /*0014*/ 	.word	0x00000000


	//----- nvinfo : EIATTR_FRAME_SIZE
	.align		4
.L_3:
        /*0018*/ 	.byte	0x04, 0x11
        /*001a*/ 	.short	(.L_5 - .L_4)
	.align		4
.L_4:
        /*001c*/ 	.word	index@(triton_poi_fused_mean_sub_0)
        /*0020*/ 	.word	0x00000000


	//----- nvinfo : EIATTR_MIN_STACK_SIZE
	.align		4
.L_5:
        /*0024*/ 	.byte	0x04, 0x12
        /*0026*/ 	.short	(.L_7 - .L_6)
	.align		4
.L_6:
        /*0028*/ 	.word	index@(triton_poi_fused_mean_sub_0)
        /*002c*/ 	.word	0x00000000
.L_7:


//--------------------- .nv.info.triton_poi_fused_mean_sub_0 --------------------------
	.section	.nv.info.triton_poi_fused_mean_sub_0,"",@"SHT_CUDA_INFO"
	.sectionflags	@""
	.align	4


	//----- nvinfo : EIATTR_CUDA_API_VERSION
	.align		4
        /*0000*/ 	.byte	0x04, 0x37
        /*0002*/ 	.short	(.L_9 - .L_8)
.L_8:
        /*0004*/ 	.word	0x0000007c


	//----- nvinfo : EIATTR_KPARAM_INFO
	.align		4
.L_9:
        /*0008*/ 	.byte	0x04, 0x17
        /*000a*/ 	.short	(.L_11 - .L_10)
.L_10:
        /*000c*/ 	.word	0x00000000
        /*0010*/ 	.short	0x0002
        /*0012*/ 	.short	0x0010
        /*0014*/ 	.byte	0x00, 0xf0, 0x11, 0x00


	//----- nvinfo : EIATTR_KPARAM_INFO
	.align		4
.L_11:
        /*0018*/ 	.byte	0x04, 0x17
        /*001a*/ 	.short	(.L_13 - .L_12)
.L_12:
        /*001c*/ 	.word	0x00000000
        /*0020*/ 	.short	0x0001
        /*0022*/ 	.short	0x0008
        /*0024*/ 	.byte	0x00, 0xf4, 0x21, 0x00


	//----- nvinfo : EIATTR_KPARAM_INFO
	.align		4
.L_13:
        /*0028*/ 	.byte	0x04, 0x17
        /*002a*/ 	.short	(.L_15 - .L_14)
.L_14:
        /*002c*/ 	.word	0x00000000
        /*0030*/ 	.short	0x0000
        /*0032*/ 	.short	0x0000
        /*0034*/ 	.byte	0x00, 0xf4, 0x21, 0x00


	//----- nvinfo : EIATTR_SPARSE_MMA_MASK
	.align		4
.L_15:
        /*0038*/ 	.byte	0x03, 0x50
        /*003a*/ 	.short	0x0000


	//----- nvinfo : EIATTR_MAXREG_COUNT
	.align		4
        /*003c*/ 	.byte	0x03, 0x1b
        /*003e*/ 	.short	0x00ff


	//----- nvinfo : EIATTR_EXIT_INSTR_OFFSETS
	.align		4
        /*0040*/ 	.byte	0x04, 0x1c
        /*0042*/ 	.short	(.L_17 - .L_16)


	//   ....[0]....
.L_16:
        /*0044*/ 	.word	0x00000280


	//   ....[1]....
        /*0048*/ 	.word	0x000002a0


	//----- nvinfo : EIATTR_REQNTID
	.align		4
.L_17:
        /*004c*/ 	.byte	0x04, 0x10
        /*004e*/ 	.short	(.L_19 - .L_18)
.L_18:
        /*0050*/ 	.word	0x00000080
        /*0054*/ 	.word	0x00000001
        /*0058*/ 	.word	0x00000001


	//----- nvinfo : EIATTR_CBANK_PARAM_SIZE
	.align		4
.L_19:
        /*005c*/ 	.byte	0x03, 0x19
        /*005e*/ 	.short	0x0014


	//----- nvinfo : EIATTR_PARAM_CBANK
	.align		4
        /*0060*/ 	.byte	0x04, 0x0a
        /*0062*/ 	.short	(.L_21 - .L_20)
	.align		4
.L_20:
        /*0064*/ 	.word	index@(.nv.constant0.triton_poi_fused_mean_sub_0)
        /*0068*/ 	.short	0x0210
        /*006a*/ 	.short	0x0014


	//----- nvinfo : EIATTR_SW_WAR
	.align		4
.L_21:
        /*006c*/ 	.byte	0x04, 0x36
        /*006e*/ 	.short	(.L_23 - .L_22)
.L_22:
        /*0070*/ 	.word	0x00000008
.L_23:


//--------------------- .nv.callgraph             --------------------------
	.section	.nv.callgraph,"",@"SHT_CUDA_CALLGRAPH"
	.align	4
	.sectionentsize	8
	.align		4
        /*0000*/ 	.word	0x00000000
	.align		4
        /*0004*/ 	.word	0xffffffff
	.align		4
        /*0008*/ 	.word	0x00000000
	.align		4
        /*000c*/ 	.word	0xfffffffe
	.align		4
        /*0010*/ 	.word	0x00000000
	.align		4
        /*0014*/ 	.word	0xfffffffd
	.align		4
        /*0018*/ 	.word	0x00000000
	.align		4
        /*001c*/ 	.word	0xfffffffc


//--------------------- .text.triton_poi_fused_mean_sub_0 --------------------------
	.section	.text.triton_poi_fused_mean_sub_0,"ax",@progbits
	.align	128
        .global         triton_poi_fused_mean_sub_0
        .type           triton_poi_fused_mean_sub_0,@function
        .size           triton_poi_fused_mean_sub_0,(.L_x_1 - triton_poi_fused_mean_sub_0)
        .other          triton_poi_fused_mean_sub_0,@"STO_CUDA_ENTRY STV_DEFAULT"
triton_poi_fused_mean_sub_0:
.text.triton_poi_fused_mean_sub_0:
[----:B------:R-:W0:Y:S02]  /*0000*/  LDC R1, c[0x0][0x28] ;  /* 0x00000a00ff017b82 */ /* 0x000e240000000800 */
[----:B------:R-:W1:Y:S01]  /*0010*/  S2R R0, SR_TID.X ;  /* 0x0000000000007919 */ /* 0x000e620000002100 */
[----:B------:R-:W2:Y:S01]  /*0020*/  LDC.64 R2, c[0x0][0x210] ;  /* 0x00008400ff027b82 */ /* 0x000ea20000000a00 */
[----:B------:R-:W-:Y:S02]  /*0030*/  MOV R10, RZ ;  /* 0x000000ff000a7202 */ /* 0x000fe40000000f00 */
[----:B------:R-:W-:Y:S01]  /*0040*/  CS2R R12, SRZ ;  /* 0x00000000000c7805 */ /* 0x000fe2000001ff00 */
[----:B------:R-:W3:Y:S01]  /*0050*/  S2R R11, SR_CTAID.X ;  /* 0x00000000000b7919 */ /* 0x000ee20000002500 */
[----:B------:R-:W-:Y:S01]  /*0060*/  CS2R R14, SRZ ;  /* 0x00000000000e7805 */ /* 0x000fe2000001ff00 */
[----:B------:R-:W-:Y:S01]  /*0070*/  ULDC.64 UR4, c[0x0][0x208] ;  /* 0x0000820000047ab9 */ /* 0x000fe20000000a00 */
[----:B------:R-:W-:Y:S02]  /*0080*/  CS2R R16, SRZ ;  /* 0x0000000000107805 */ /* 0x000fe4000001ff00 */
[----:B-1----:R-:W-:-:S02]  /*0090*/  SHF.L.U32 R0, R0, 0x1, RZ ;  /* 0x0000000100007819 */ /* 0x002fc400000006ff */
[----:B---3--:R-:W-:Y:S02]  /*00a0*/  SHF.R.S32.HI R4, RZ, 0x17, R11 ;  /* 0x00000017ff047819 */ /* 0x008fe4000001140b */
[----:B------:R-:W-:Y:S02]  /*00b0*/  LOP3.LUT R0, R0, 0xfe, RZ, 0xc0, !PT ;  /* 0x000000fe00007812 */ /* 0x000fe400078ec0ff */
[----:B------:R-:W-:Y:S02]  /*00c0*/  SGXT R4, R4, 0x1 ;  /* 0x000000010404781a */ /* 0x000fe40000000200 */
[----:B------:R-:W-:Y:S01]  /*00d0*/  LEA R11, R11, R0, 0x8 ;  /* 0x000000000b0b7211 */ /* 0x000fe200078e40ff */
[----:B------:R-:W-:-:S03]  /*00e0*/  HFMA2.MMA R0, -RZ, RZ, 0, 0 ;  /* 0x00000000ff007435 */ /* 0x000fc600000001ff */
[----:B------:R-:W-:Y:S02]  /*00f0*/  LEA.HI R4, R4, R11, RZ, 0x2 ;  /* 0x0000000b04047211 */ /* 0x000fe400078f10ff */
[----:B------:R-:W-:Y:S02]  /*0100*/  ISETP.GE.AND P0, PT, R11, 0x100, PT ;  /* 0x000001000b00780c */ /* 0x000fe40003f06270 */
[----:B------:R-:W-:-:S05]  /*0110*/  LOP3.LUT R9, R4, 0xfffffffc, RZ, 0xc0, !PT ;  /* 0xfffffffc04097812 */ /* 0x000fca00078ec0ff */
[----:B--2---:R-:W-:-:S06]  /*0120*/  IMAD.WIDE R8, R9, 0x4, R2 ;  /* 0x0000000409087825 */ /* 0x004fcc00078e0202 */
[----:B------:R-:W2:Y:S04]  /*0130*/  @!P0 LDG.E.EL R0, desc[UR4][R8.64] ;  /* 0x0000000408008981 */ /* 0x000ea8000c2e1900 */
[----:B------:R-:W3:Y:S04]  /*0140*/  @!P0 LDG.E.EL R10, desc[UR4][R8.64] ;  /* 0x00000004080a8981 */ /* 0x000ee8000c2e1900 */
[----:B------:R-:W2:Y:S04]  /*0150*/  @!P0 LDG.E.EL R13, desc[UR4][R8.64+0x4] ;  /* 0x00000404080d8981 */ /* 0x000ea8000c2e1900 */
[----:B------:R-:W3:Y:S01]  /*0160*/  @!P0 LDG.E.EL R15, desc[UR4][R8.64+0x4] ;  /* 0x00000404080f8981 */ /* 0x000ee2000c2e1900 */
[----:B------:R-:W-:-:S03]  /*0170*/  CS2R R4, SRZ ;  /* 0x0000000000047805 */ /* 0x000fc6000001ff00 */
[----:B------:R-:W4:Y:S01]  /*0180*/  @!P0 LDG.E.EL R12, desc[UR4][R8.64+0x8] ;  /* 0x00000804080c8981 */ /* 0x000f22000c2e1900 */
[C---:B------:R-:W-:Y:S02]  /*0190*/  IMAD.WIDE R6, R11.reuse, 0x4, R2 ;  /* 0x000000040b067825 */ /* 0x040fe400078e0202 */
[----:B------:R-:W1:Y:S01]  /*01a0*/  LDC.64 R2, c[0x0][0x218] ;  /* 0x00008600ff027b82 */ /* 0x000e620000000a00 */
[----:B------:R-:W5:Y:S04]  /*01b0*/  @!P0 LDG.E.EL R14, desc[UR4][R8.64+0x8] ;  /* 0x00000804080e8981 */ /* 0x000f68000c2e1900 */
[----:B------:R-:W5:Y:S04]  /*01c0*/  @!P0 LDG.E.EL R16, desc[UR4][R8.64+0xc] ;  /* 0x00000c0408108981 */ /* 0x000f68000c2e1900 */
[----:B------:R-:W5:Y:S04]  /*01d0*/  @!P0 LDG.E.EL R17, desc[UR4][R8.64+0xc] ;  /* 0x00000c0408118981 */ /* 0x000f68000c2e1900 */
[----:B------:R-:W5:Y:S01]  /*01e0*/  @!P0 LDG.E.64 R4, desc[UR4][R6.64] ;  /* 0x0000000406048981 */ /* 0x000f62000c1e1b00 */
[----:B-1----:R-:W-:-:S04]  /*01f0*/  IMAD.WIDE R2, R11, 0x4, R2 ;  /* 0x000000040b027825 */ /* 0x002fc800078e0202 */
[----:B--2---:R-:W-:Y:S01]  /*0200*/  FADD R13, R13, R0 ;  /* 0x000000000d0d7221 */ /* 0x004fe20000000000 */
[----:B---3--:R-:W-:-:S03]  /*0210*/  FADD R15, R15, R10 ;  /* 0x0000000a0f0f7221 */ /* 0x008fc60000000000 */
[----:B----4-:R-:W-:Y:S01]  /*0220*/  FADD R13, R13, R12 ;  /* 0x0000000c0d0d7221 */ /* 0x010fe20000000000 */
[----:B-----5:R-:W-:-:S03]  /*0230*/  FADD R14, R15, R14 ;  /* 0x0000000e0f0e7221 */ /* 0x020fc60000000000 */
[----:B------:R-:W-:Y:S01]  /*0240*/  FADD R13, R13, R16 ;  /* 0x000000100d0d7221 */ /* 0x000fe20000000000 */
[----:B------:R-:W-:-:S03]  /*0250*/  FADD R14, R14, R17 ;  /* 0x000000110e0e7221 */ /* 0x000fc60000000000 */
[----:B------:R-:W-:Y:S01]  /*0260*/  FFMA R4, R13, -0.25, R4 ;  /* 0xbe8000000d047823 */ /* 0x000fe20000000004 */
[----:B------:R-:W-:Y:S01]  /*0270*/  FFMA R5, R14, -0.25, R5 ;  /* 0xbe8000000e057823 */ /* 0x000fe20000000005 */
[----:B------:R-:W-:Y:S06]  /*0280*/  @P0 EXIT ;  /* 0x000000000000094d */ /* 0x000fec0003800000 */
[----:B------:R-:W-:Y:S01]  /*0290*/  STG.E.64 desc[UR4][R2.64], R4 ;  /* 0x0000000402007986 */ /* 0x000fe2000c101b04 */
[----:B------:R-:W-:Y:S05]  /*02a0*/  EXIT ;  /* 0x000000000000794d */ /* 0x000fea0003800000 */
.L_x_0:
[----:B------:R-:W-:-:S00]  /*02b0*/  BRA `(.L_x_0) ;  /* 0xfffffffc00fc7947 */ /* 0x000fc0000383ffff */
[----:B------:R-:W-:-:S00]  /*02c0*/  NOP ;  /* 0x0000000000007918 */ /* 0x000fc00000000000 */
        /* <DEDUP_REMOVED lines=11> */
.L_x_1:


//--------------------- .nv.constant0.triton_poi_fused_mean_sub_0 --------------------------
	.section	.nv.constant0.triton_poi_fused_mean_sub_0,"a",@progbits
	.sectionflags	@""
	.align	4
.nv.constant0.triton_poi_fused_mean_sub_0:
	.zero		548
